	.headerflags	@"EF_CUDA_TEXMODE_UNIFIED EF_CUDA_64BIT_ADDRESS EF_CUDA_SM89 EF_CUDA_VIRTUAL_SM(EF_CUDA_SM89)"
	.elftype	@"ET_EXEC"


//--------------------- .nv.info                  --------------------------
	.section	.nv.info,"",@"SHT_CUDA_INFO"
	.align	4


	//----- nvinfo : EIATTR_REGCOUNT
	.align		4
        /*0000*/ 	.byte	0x04, 0x2f
        /*0002*/ 	.short	(.L_1 - .L_0)
	.align		4
.L_0:
        /*0004*/ 	.word	index@(merge_attn_states_kernel_opt)
        /*0008*/ 	.word	0x00000012


	//----- nvinfo : EIATTR_MIN_STACK_SIZE
	.align		4
.L_1:
        /*000c*/ 	.byte	0x04, 0x12
        /*000e*/ 	.short	(.L_3 - .L_2)
	.align		4
.L_2:
        /*0010*/ 	.word	index@(merge_attn_states_kernel_opt)
        /*0014*/ 	.word	0x00000000


	//----- nvinfo : EIATTR_FRAME_SIZE
	.align		4
.L_3:
        /*0018*/ 	.byte	0x04, 0x11
        /*001a*/ 	.short	(.L_5 - .L_4)
	.align		4
.L_4:
        /*001c*/ 	.word	index@(merge_attn_states_kernel_opt)
        /*0020*/ 	.word	0x00000000


	//----- nvinfo : EIATTR_MIN_STACK_SIZE
	.align		4
.L_5:
        /*0024*/ 	.byte	0x04, 0x12
        /*0026*/ 	.short	(.L_7 - .L_6)
	.align		4
.L_6:
        /*0028*/ 	.word	index@(merge_attn_states_kernel_opt)
        /*002c*/ 	.word	0x00000000
.L_7:


//--------------------- .nv.info.merge_attn_states_kernel_opt --------------------------
	.section	.nv.info.merge_attn_states_kernel_opt,"",@"SHT_CUDA_INFO"
	.sectionflags	@""
	.align	4


	//----- nvinfo : EIATTR_CUDA_API_VERSION
	.align		4
        /*0000*/ 	.byte	0x04, 0x37
        /*0002*/ 	.short	(.L_9 - .L_8)
.L_8:
        /*0004*/ 	.word	0x0000007c


	//----- nvinfo : EIATTR_PARAM_CBANK
	.align		4
.L_9:
        /*0008*/ 	.byte	0x04, 0x0a
        /*000a*/ 	.short	(.L_11 - .L_10)
	.align		4
.L_10:
        /*000c*/ 	.word	index@(.nv.constant0.merge_attn_states_kernel_opt)
        /*0010*/ 	.short	0x0160
        /*0012*/ 	.short	0x0038


	//----- nvinfo : EIATTR_CBANK_PARAM_SIZE
	.align		4
.L_11:
        /*0014*/ 	.byte	0x03, 0x19
        /*0016*/ 	.short	0x0038


	//----- nvinfo : EIATTR_KPARAM_INFO
	.align		4
        /*0018*/ 	.byte	0x04, 0x17
        /*001a*/ 	.short	(.L_13 - .L_12)
.L_12:
        /*001c*/ 	.word	0x00000000
        /*0020*/ 	.short	0x0006
        /*0022*/ 	.short	0x0030
        /*0024*/ 	.byte	0x00, 0xf4, 0x21, 0x00


	//----- nvinfo : EIATTR_KPARAM_INFO
	.align		4
.L_13:
        /*0028*/ 	.byte	0x04, 0x17
        /*002a*/ 	.short	(.L_15 - .L_14)
.L_14:
        /*002c*/ 	.word	0x00000000
        /*0030*/ 	.short	0x0005
        /*0032*/ 	.short	0x0028
        /*0034*/ 	.byte	0x00, 0xf4, 0x21, 0x00


	//----- nvinfo : EIATTR_KPARAM_INFO
	.align		4
.L_15:
        /*0038*/ 	.byte	0x04, 0x17
        /*003a*/ 	.short	(.L_17 - .L_16)
.L_16:
        /*003c*/ 	.word	0x00000000
        /*0040*/ 	.short	0x0004
        /*0042*/ 	.short	0x0020
        /*0044*/ 	.byte	0x00, 0xf4, 0x21, 0x00


	//----- nvinfo : EIATTR_KPARAM_INFO
	.align		4
.L_17:
        /*0048*/ 	.byte	0x04, 0x17
        /*004a*/ 	.short	(.L_19 - .L_18)
.L_18:
        /*004c*/ 	.word	0x00000000
        /*0050*/ 	.short	0x0003
        /*0052*/ 	.short	0x0018
        /*0054*/ 	.byte	0x00, 0xf4, 0x21, 0x00


	//----- nvinfo : EIATTR_KPARAM_INFO
	.align		4
.L_19:
        /*0058*/ 	.byte	0x04, 0x17
        /*005a*/ 	.short	(.L_21 - .L_20)
.L_20:
        /*005c*/ 	.word	0x00000000
        /*0060*/ 	.short	0x0002
        /*0062*/ 	.short	0x0010
        /*0064*/ 	.byte	0x00, 0xf4, 0x21, 0x00


	//----- nvinfo : EIATTR_KPARAM_INFO
	.align		4
.L_21:
        /*0068*/ 	.byte	0x04, 0x17
        /*006a*/ 	.short	(.L_23 - .L_22)
.L_22:
        /*006c*/ 	.word	0x00000000
        /*0070*/ 	.short	0x0001
        /*0072*/ 	.short	0x0008
        /*0074*/ 	.byte	0x00, 0xf4, 0x21, 0x00


	//----- nvinfo : EIATTR_KPARAM_INFO
	.align		4
.L_23:
        /*0078*/ 	.byte	0x04, 0x17
        /*007a*/ 	.short	(.L_25 - .L_24)
.L_24:
        /*007c*/ 	.word	0x00000000
        /*0080*/ 	.short	0x0000
        /*0082*/ 	.short	0x0000
        /*0084*/ 	.byte	0x00, 0xf4, 0x21, 0x00


	//----- nvinfo : EIATTR_MAXREG_COUNT
	.align		4
.L_25:
        /*0088*/ 	.byte	0x03, 0x1b
        /*008a*/ 	.short	0x0040


	//----- nvinfo : EIATTR_EXIT_INSTR_OFFSETS
	.align		4
        /*008c*/ 	.byte	0x04, 0x1c
        /*008e*/ 	.short	(.L_27 - .L_26)


	//   ....[0]....
.L_26:
        /*0090*/ 	.word	0x000003c0


	//   ....[1]....
        /*0094*/ 	.word	0x000003e0


	//----- nvinfo : EIATTR_REQNTID
	.align		4
.L_27:
        /*0098*/ 	.byte	0x04, 0x10
        /*009a*/ 	.short	(.L_29 - .L_28)
.L_28:
        /*009c*/ 	.word	0x00000400
        /*00a0*/ 	.word	0x00000001
        /*00a4*/ 	.word	0x00000001
.L_29:


//--------------------- .nv.callgraph             --------------------------
	.section	.nv.callgraph,"",@"SHT_CUDA_CALLGRAPH"
	.align	4
	.sectionentsize	8
	.align		4
        /*0000*/ 	.word	0x00000000
	.align		4
        /*0004*/ 	.word	0xffffffff
	.align		4
        /*0008*/ 	.word	0x00000000
	.align		4
        /*000c*/ 	.word	0xfffffffe
	.align		4
        /*0010*/ 	.word	0x00000000
	.align		4
        /*0014*/ 	.word	0xfffffffd
	.align		4
        /*0018*/ 	.word	0x00000000
	.align		4
        /*001c*/ 	.word	0xfffffffc


//--------------------- .nv.rel.action            --------------------------
	.section	.nv.rel.action,"",@"SHT_CUDA_RELOCINFO"
	.align	8
	.sectionentsize	8
        /*0000*/ 	.byte	0x73, 0x00, 0x00, 0x00, 0x00, 0x00, 0x00, 0x00, 0x00, 0x00, 0x00, 0x11, 0x25, 0x00, 0x05, 0x36


//--------------------- .nv.constant0.merge_attn_states_kernel_opt --------------------------
	.section	.nv.constant0.merge_attn_states_kernel_opt,"a",@progbits
	.sectionflags	@""
	.align	4
.nv.constant0.merge_attn_states_kernel_opt:
	.zero		408


//--------------------- .text.merge_attn_states_kernel_opt --------------------------
	.section	.text.merge_attn_states_kernel_opt,"ax",@progbits
	.sectioninfo	@"SHI_REGISTERS=18"
	.align	128
        .global         merge_attn_states_kernel_opt
        .type           merge_attn_states_kernel_opt,@function
        .size           merge_attn_states_kernel_opt,(.L_x_1 - merge_attn_states_kernel_opt)
        .other          merge_attn_states_kernel_opt,@"STO_CUDA_ENTRY STV_DEFAULT"
merge_attn_states_kernel_opt:
.text.merge_attn_states_kernel_opt:
[----:B------:R-:W-:Y:S02]  /*0000*/  MOV R1, c[0x0][0x28] ;  /* 0x00000a0000017a02 */ /* 0x000fe40000000f00 */
[----:B------:R-:W0:Y:S01]  /*0010*/  S2R R13, SR_CTAID.Y ;  /* 0x00000000000d7919 */ /* 0x000e220000002600 */
[----:B------:R-:W-:Y:S01]  /*0020*/  MOV R15, 0x4 ;  /* 0x00000004000f7802 */ /* 0x000fe20000000f00 */
[----:B------:R-:W-:Y:S02]  /*0030*/  ULDC.64 UR4, c[0x0][0x118] ;  /* 0x0000460000047ab9 */ /* 0x000fe40000000a00 */
[----:B------:R-:W1:Y:S01]  /*0040*/  S2R R7, SR_CTAID.X ;  /* 0x0000000000077919 */ /* 0x000e620000002500 */
[----:B0-----:R-:W-:-:S04]  /*0050*/  IMAD R4, R13, c[0x0][0xc], RZ ;  /* 0x000003000d047a24 */ /* 0x001fc800078e02ff */
[----:B------:R-:W-:-:S04]  /*0060*/  IMAD.WIDE R2, R4, R15, c[0x0][0x178] ;  /* 0x00005e0004027625 */ /* 0x000fc800078e020f */
[----:B------:R-:W-:-:S04]  /*0070*/  IMAD.WIDE R4, R4, R15, c[0x0][0x188] ;  /* 0x0000620004047625 */ /* 0x000fc800078e020f */
[----:B-1----:R-:W-:-:S04]  /*0080*/  IMAD.WIDE R2, R7, 0x4, R2 ;  /* 0x0000000407027825 */ /* 0x002fc800078e0202 */
[C---:B------:R-:W-:Y:S02]  /*0090*/  IMAD.WIDE R4, R7.reuse, 0x4, R4 ;  /* 0x0000000407047825 */ /* 0x040fe400078e0204 */
[----:B------:R-:W2:Y:S04]  /*00a0*/  LDG.E.STRONG.GPU R2, [R2.64] ;  /* 0x0000000402027981 */ /* 0x000ea8000c1ef900 */
[----:B------:R-:W3:Y:S01]  /*00b0*/  LDG.E.STRONG.GPU R4, [R4.64] ;  /* 0x0000000404047981 */ /* 0x000ee2000c1ef900 */
[----:B------:R-:W-:Y:S01]  /*00c0*/  IMAD R0, R7, c[0x0][0x10], RZ ;  /* 0x0000040007007a24 */ /* 0x000fe200078e02ff */
[----:B------:R-:W-:Y:S02]  /*00d0*/  SHF.L.U32 R13, R13, 0x9, RZ ;  /* 0x000000090d0d7819 */ /* 0x000fe400000006ff */
[----:B------:R-:W0:Y:S02]  /*00e0*/  S2R R12, SR_TID.X ;  /* 0x00000000000c7919 */ /* 0x000e240000002100 */
[----:B------:R-:W-:-:S05]  /*00f0*/  SHF.L.U32 R10, R0, 0x9, RZ ;  /* 0x00000009000a7819 */ /* 0x000fca00000006ff */
[----:B------:R-:W-:-:S04]  /*0100*/  IMAD.WIDE R8, R10, R15, c[0x0][0x180] ;  /* 0x000060000a087625 */ /* 0x000fc800078e020f */
[----:B------:R-:W-:-:S04]  /*0110*/  IMAD.WIDE R6, R10, R15, c[0x0][0x170] ;  /* 0x00005c000a067625 */ /* 0x000fc800078e020f */
[----:B------:R-:W-:-:S04]  /*0120*/  IMAD.WIDE R8, R13, 0x4, R8 ;  /* 0x000000040d087825 */ /* 0x000fc800078e0208 */
[----:B------:R-:W-:Y:S01]  /*0130*/  IMAD.WIDE R6, R13, 0x4, R6 ;  /* 0x000000040d067825 */ /* 0x000fe200078e0206 */
[----:B0-----:R-:W-:-:S05]  /*0140*/  LOP3.LUT R11, R12, 0x1ff, RZ, 0xc0, !PT ;  /* 0x000001ff0c0b7812 */ /* 0x001fca00078ec0ff */
[----:B------:R-:W-:-:S04]  /*0150*/  IMAD.WIDE.U32 R8, R11, 0x4, R8 ;  /* 0x000000040b087825 */ /* 0x000fc800078e0008 */
[----:B------:R-:W-:Y:S02]  /*0160*/  IMAD.WIDE.U32 R6, R11, 0x4, R6 ;  /* 0x000000040b067825 */ /* 0x000fe400078e0006 */
[----:B------:R-:W4:Y:S04]  /*0170*/  LDG.E.STRONG.GPU R8, [R8.64] ;  /* 0x0000000408087981 */ /* 0x000f28000c1ef900 */
[----:B------:R0:W5:Y:S01]  /*0180*/  LDG.E.STRONG.GPU R7, [R6.64] ;  /* 0x0000000406077981 */ /* 0x000162000c1ef900 */
[----:B--2---:R-:W-:Y:S02]  /*0190*/  FSETP.NEU.AND P0, PT, R2, +INF , PT ;  /* 0x7f8000000200780b */ /* 0x004fe40003f0d000 */
[----:B---3--:R-:W-:Y:S02]  /*01a0*/  FSETP.NEU.AND P1, PT, R4, +INF , PT ;  /* 0x7f8000000400780b */ /* 0x008fe40003f2d000 */
[----:B------:R-:W-:-:S02]  /*01b0*/  FSEL R2, R2, -INF , P0 ;  /* 0xff80000002027808 */ /* 0x000fc40000000000 */
[----:B------:R-:W-:-:S04]  /*01c0*/  FSEL R3, R4, -INF , P1 ;  /* 0xff80000004037808 */ /* 0x000fc80000800000 */
[----:B------:R-:W-:-:S05]  /*01d0*/  FMNMX R0, R2, R3, !PT ;  /* 0x0000000302007209 */ /* 0x000fca0007800000 */
[--C-:B------:R-:W-:Y:S01]  /*01e0*/  FADD R2, R2, -R0.reuse ;  /* 0x8000000002027221 */ /* 0x100fe20000000000 */
[----:B------:R-:W-:-:S03]  /*01f0*/  FADD R0, R3, -R0 ;  /* 0x8000000003007221 */ /* 0x000fc60000000000 */
[----:B------:R-:W-:Y:S01]  /*0200*/  FMUL R2, R2, 1.4426950216293334961 ;  /* 0x3fb8aa3b02027820 */ /* 0x000fe20000400000 */
[----:B------:R-:W-:-:S04]  /*0210*/  FMUL R4, R0, 1.4426950216293334961 ;  /* 0x3fb8aa3b00047820 */ /* 0x000fc80000400000 */
[----:B------:R-:W-:Y:S02]  /*0220*/  FSETP.GEU.AND P0, PT, R2, -126, PT ;  /* 0xc2fc00000200780b */ /* 0x000fe40003f0e000 */
[----:B------:R-:W-:-:S11]  /*0230*/  FSETP.GEU.AND P1, PT, R4, -126, PT ;  /* 0xc2fc00000400780b */ /* 0x000fd60003f2e000 */
[----:B------:R-:W-:Y:S02]  /*0240*/  @!P0 FMUL R2, R2, 0.5 ;  /* 0x3f00000002028820 */ /* 0x000fe40000400000 */
[----:B------:R-:W-:Y:S02]  /*0250*/  @!P1 FMUL R4, R4, 0.5 ;  /* 0x3f00000004049820 */ /* 0x000fe40000400000 */
[----:B------:R1:W2:Y:S08]  /*0260*/  MUFU.EX2 R0, R2 ;  /* 0x0000000200007308 */ /* 0x0002b00000000800 */
[----:B------:R-:W3:Y:S01]  /*0270*/  MUFU.EX2 R5, R4 ;  /* 0x0000000400057308 */ /* 0x000ee20000000800 */
[----:B-1----:R-:W-:-:S06]  /*0280*/  IMAD.WIDE R2, R10, R15, c[0x0][0x160] ;  /* 0x000058000a027625 */ /* 0x002fcc00078e020f */
[----:B------:R-:W-:Y:S01]  /*0290*/  IMAD.WIDE R2, R13, 0x4, R2 ;  /* 0x000000040d027825 */ /* 0x000fe200078e0202 */
[----:B--2---:R-:W-:-:S05]  /*02a0*/  @!P0 FMUL R0, R0, R0 ;  /* 0x0000000000008220 */ /* 0x004fca0000400000 */
[----:B------:R-:W-:Y:S01]  /*02b0*/  IMAD.WIDE.U32 R2, R11, 0x4, R2 ;  /* 0x000000040b027825 */ /* 0x000fe200078e0002 */
[----:B---3--:R-:W-:-:S04]  /*02c0*/  @!P1 FMUL R5, R5, R5 ;  /* 0x0000000505059220 */ /* 0x008fc80000400000 */
[----:B0-----:R-:W-:-:S05]  /*02d0*/  FADD R6, R0, R5 ;  /* 0x0000000500067221 */ /* 0x001fca0000000000 */
[C---:B------:R-:W-:Y:S02]  /*02e0*/  FSETP.GT.AND P1, PT, R6.reuse, 8.50705917302346158658e+37, PT ;  /* 0x7e8000000600780b */ /* 0x040fe40003f24000 */
[----:B------:R-:W-:-:S11]  /*02f0*/  FSETP.GEU.AND P0, PT, R6, 1.175494350822287508e-38, PT ;  /* 0x008000000600780b */ /* 0x000fd60003f0e000 */
[----:B------:R-:W-:Y:S01]  /*0300*/  @P1 FMUL R6, R6, 0.25 ;  /* 0x3e80000006061820 */ /* 0x000fe20000400000 */
[----:B------:R-:W-:Y:S01]  /*0310*/  @P1 FMUL R5, R5, 0.25 ;  /* 0x3e80000005051820 */ /* 0x000fe20000400000 */
[----:B------:R-:W-:Y:S01]  /*0320*/  @P1 FMUL R0, R0, 0.25 ;  /* 0x3e80000000001820 */ /* 0x000fe20000400000 */
[----:B------:R-:W-:Y:S01]  /*0330*/  LOP3.LUT P1, RZ, R12, 0x200, RZ, 0xc0, !PT ;  /* 0x000002000cff7812 */ /* 0x000fe2000782c0ff */
[----:B------:R-:W-:Y:S01]  /*0340*/  @!P0 FMUL R6, R6, 16777216 ;  /* 0x4b80000006068820 */ /* 0x000fe20000400000 */
[----:B------:R-:W-:Y:S01]  /*0350*/  @!P0 FMUL R5, R5, 16777216 ;  /* 0x4b80000005058820 */ /* 0x000fe20000400000 */
[----:B------:R-:W-:-:S04]  /*0360*/  @!P0 FMUL R0, R0, 16777216 ;  /* 0x4b80000000008820 */ /* 0x000fc80000400000 */
[----:B------:R-:W0:Y:S02]  /*0370*/  MUFU.RCP R6, R6 ;  /* 0x0000000600067308 */ /* 0x000e240000001000 */
[C---:B0-----:R-:W-:Y:S01]  /*0380*/  FMUL R5, R6.reuse, R5 ;  /* 0x0000000506057220 */ /* 0x041fe20000400000 */
[----:B------:R-:W-:-:S03]  /*0390*/  FMUL R0, R6, R0 ;  /* 0x0000000006007220 */ /* 0x000fc60000400000 */
[----:B----4-:R-:W-:-:S04]  /*03a0*/  FMUL R8, R8, R5 ;  /* 0x0000000508087220 */ /* 0x010fc80000400000 */
[----:B-----5:R-:W-:Y:S01]  /*03b0*/  FFMA R7, R7, R0, R8 ;  /* 0x0000000007077223 */ /* 0x020fe20000000008 */
[----:B------:R-:W-:Y:S06]  /*03c0*/  @P1 EXIT ;  /* 0x000000000000194d */ /* 0x000fec0003800000 */
[----:B------:R-:W-:Y:S01]  /*03d0*/  STG.E [R2.64], R7 ;  /* 0x0000000702007986 */ /* 0x000fe2000c101904 */
[----:B------:R-:W-:Y:S05]  /*03e0*/  EXIT ;  /* 0x000000000000794d */ /* 0x000fea0003800000 */
.L_x_0:
[----:B------:R-:W-:-:S00]  /*03f0*/  BRA `(.L_x_0) ;  /* 0xfffffff000007947 */ /* 0x000fc0000383ffff */
[----:B------:R-:W-:-:S00]  /*0400*/  NOP ;  /* 0x0000000000007918 */ /* 0x000fc00000000000 */
[----:B------:R-:W-:-:S00]  /*0410*/  NOP ;  /* 0x0000000000007918 */ /* 0x000fc00000000000 */
[----:B------:R-:W-:-:S00]  /*0420*/  NOP ;  /* 0x0000000000007918 */ /* 0x000fc00000000000 */
[----:B------:R-:W-:-:S00]  /*0430*/  NOP ;  /* 0x0000000000007918 */ /* 0x000fc00000000000 */
[----:B------:R-:W-:-:S00]  /*0440*/  NOP ;  /* 0x0000000000007918 */ /* 0x000fc00000000000 */
[----:B------:R-:W-:-:S00]  /*0450*/  NOP ;  /* 0x0000000000007918 */ /* 0x000fc00000000000 */
[----:B------:R-:W-:-:S00]  /*0460*/  NOP ;  /* 0x0000000000007918 */ /* 0x000fc00000000000 */
[----:B------:R-:W-:-:S00]  /*0470*/  NOP ;  /* 0x0000000000007918 */ /* 0x000fc00000000000 */
.L_x_1:
